//
// Generated by NVIDIA NVVM Compiler
//
// Compiler Build ID: CL-36424714
// Cuda compilation tools, release 13.0, V13.0.88
// Based on NVVM 20.0.0
//

.version 9.0
.target sm_100
.address_size 64

	// .globl	_Z12cudaSayHellov
.extern .func  (.param .b32 func_retval0) vprintf
(
	.param .b64 vprintf_param_0,
	.param .b64 vprintf_param_1
)
;
.global .align 1 .b8 $str[57] = {72, 101, 108, 108, 111, 32, 87, 111, 114, 108, 100, 32, 33, 44, 32, 98, 121, 32, 67, 85, 68, 65, 32, 45, 32, 98, 73, 68, 32, 61, 32, 37, 100, 44, 32, 32, 116, 73, 68, 32, 61, 32, 37, 100, 44, 32, 103, 116, 73, 68, 32, 61, 32, 37, 100, 10};

.visible .entry _Z12cudaSayHellov()
{
	.local .align 8 .b8 	__local_depot0[16];
	.reg .b64 	%SP;
	.reg .b64 	%SPL;
	.reg .b32 	%r<7>;
	.reg .b64 	%rd<5>;

	mov.u64 	%SPL, __local_depot0;
	cvta.local.u64 	%SP, %SPL;
	add.u64 	%rd1, %SP, 0;
	add.u64 	%rd2, %SPL, 0;
	mov.u32 	%r1, %ctaid.x;
	mov.u32 	%r2, %ntid.x;
	mov.u32 	%r3, %tid.x;
	mad.lo.s32 	%r4, %r1, %r2, %r3;
	st.local.v2.u32 	[%rd2], {%r1, %r3};
	st.local.u32 	[%rd2+8], %r4;
	mov.u64 	%rd3, $str;
	cvta.global.u64 	%rd4, %rd3;
	{ // callseq 0, 0
	.param .b64 param0;
	st.param.b64 	[param0], %rd4;
	.param .b64 param1;
	st.param.b64 	[param1], %rd1;
	.param .b32 retval0;
	call.uni (retval0), 
	vprintf, 
	(
	param0, 
	param1
	);
	ld.param.b32 	%r5, [retval0];
	} // callseq 0
	ret;

}


// ===== COMPILED SASS (sm_100) =====

	.target	sm_100

	.elftype	@"ET_EXEC"


//--------------------- .note.nv.tkinfo           --------------------------
	.section	.note.nv.tkinfo,"",@"SHT_NOTE"
	.sectionflags	@"SHF_NOTE_NV_TKINFO"
	.tkinfo
        /*0018*/ 	.word	0x00000002
        /*0030*/ 	.string	""
        /*0030*/ 	.string	"ptxas"
        /*0030*/ 	.string	"Cuda compilation tools, release 13.0, V13.0.88"
        /*0030*/ 	.string	"Build cuda_13.0.r13.0/compiler.36424714_0"
        /*0030*/ 	.string	"-arch sm_100 -m 64 "



//--------------------- .note.nv.cuinfo           --------------------------
	.section	.note.nv.cuinfo,"",@"SHT_NOTE"
	.sectionflags	@"SHF_NOTE_NV_CUINFO"
        /*0018*/ 	.short	0x0002
        /*001a*/ 	.short	0x0064
        /*001c*/ 	.short	0x0082
	.zero		2


//--------------------- .nv.info                  --------------------------
	.section	.nv.info,"",@"SHT_CUDA_INFO"
	.align	4


	//----- nvinfo : EIATTR_REGCOUNT
	.align		4
        /*0000*/ 	.byte	0x04, 0x2f
        /*0002*/ 	.short	(.L_2 - .L_1)
	.align		4
.L_1:
        /*0004*/ 	.word	index@(_Z12cudaSayHellov)
        /*0008*/ 	.word	0x00000018


	//----- nvinfo : EIATTR_FRAME_SIZE
	.align		4
.L_2:
        /*000c*/ 	.byte	0x04, 0x11
        /*000e*/ 	.short	(.L_4 - .L_3)
	.align		4
.L_3:
        /*0010*/ 	.word	index@(_Z12cudaSayHellov)
        /*0014*/ 	.word	0x00000010


	//----- nvinfo : EIATTR_MIN_STACK_SIZE
	.align		4
.L_4:
        /*0018*/ 	.byte	0x04, 0x12
        /*001a*/ 	.short	(.L_6 - .L_5)
	.align		4
.L_5:
        /*001c*/ 	.word	index@(_Z12cudaSayHellov)
        /*0020*/ 	.word	0x00000010
.L_6:


//--------------------- .nv.compat                --------------------------
	.section	.nv.compat,"",@"SHT_CUDA_COMPAT_INFO"
	.align	4
        /*0000*/ 	.byte	0x02, 0x09, 0x00, 0x00, 0x02, 0x02, 0x01, 0x00, 0x02, 0x05, 0x05, 0x00, 0x03, 0x07, 0x01, 0x01
        /*0010*/ 	.byte	0x02, 0x03, 0x00, 0x00, 0x02, 0x06, 0x01, 0x00, 0x04, 0x0b, 0x08, 0x00, 0x09, 0x00, 0x00, 0x00
        /*0020*/ 	.byte	0x00, 0x00, 0x00, 0x00


//--------------------- .nv.info._Z12cudaSayHellov --------------------------
	.section	.nv.info._Z12cudaSayHellov,"",@"SHT_CUDA_INFO"
	.sectionflags	@""
	.align	4


	//----- nvinfo : EIATTR_CUDA_API_VERSION
	.align		4
        /*0000*/ 	.byte	0x04, 0x37
        /*0002*/ 	.short	(.L_8 - .L_7)
.L_7:
        /*0004*/ 	.word	0x00000082


	//----- nvinfo : EIATTR_SPARSE_MMA_MASK
	.align		4
.L_8:
        /*0008*/ 	.byte	0x03, 0x50
        /*000a*/ 	.short	0x0000


	//----- nvinfo : EIATTR_MAXREG_COUNT
	.align		4
        /*000c*/ 	.byte	0x03, 0x1b
        /*000e*/ 	.short	0x00ff


	//----- nvinfo : EIATTR_EXTERNS
	.align		4
        /*0010*/ 	.byte	0x04, 0x0f
        /*0012*/ 	.short	(.L_10 - .L_9)


	//   ....[0]....
	.align		4
.L_9:
        /*0014*/ 	.word	index@(vprintf)


	//----- nvinfo : EIATTR_MERCURY_ISA_VERSION
	.align		4
.L_10:
        /*0018*/ 	.byte	0x03, 0x5f
        /*001a*/ 	.short	0x0101


	//----- nvinfo : EIATTR_VRC_CTA_INIT_COUNT
	.align		4
        /*001c*/ 	.byte	0x02, 0x4a
	.zero		1
	.zero		1


	//----- nvinfo : EIATTR_SYSCALL_OFFSETS
	.align		4
        /*0020*/ 	.byte	0x04, 0x46
        /*0022*/ 	.short	(.L_12 - .L_11)


	//   ....[0]....
.L_11:
        /*0024*/ 	.word	0x00000120


	//----- nvinfo : EIATTR_EXIT_INSTR_OFFSETS
	.align		4
.L_12:
        /*0028*/ 	.byte	0x04, 0x1c
        /*002a*/ 	.short	(.L_14 - .L_13)


	//   ....[0]....
.L_13:
        /*002c*/ 	.word	0x00000130


	//----- nvinfo : EIATTR_SW_WAR
	.align		4
.L_14:
        /*0030*/ 	.byte	0x04, 0x36
        /*0032*/ 	.short	(.L_16 - .L_15)
.L_15:
        /*0034*/ 	.word	0x00000008
.L_16:


//--------------------- .nv.callgraph             --------------------------
	.section	.nv.callgraph,"",@"SHT_CUDA_CALLGRAPH"
	.align	4
	.sectionentsize	8
	.align		4
        /*0000*/ 	.word	0x00000000
	.align		4
        /*0004*/ 	.word	0xffffffff
	.align		4
        /*0008*/ 	.word	index@(_Z12cudaSayHellov)
	.align		4
        /*000c*/ 	.word	index@(vprintf)
	.align		4
        /*0010*/ 	.word	0x00000000
	.align		4
        /*0014*/ 	.word	0xfffffffe
	.align		4
        /*0018*/ 	.word	0x00000000
	.align		4
        /*001c*/ 	.word	0xfffffffd
	.align		4
        /*0020*/ 	.word	0x00000000
	.align		4
        /*0024*/ 	.word	0xfffffffc


//--------------------- .nv.constant4             --------------------------
	.section	.nv.constant4,"a",@progbits
	.align	8
	.align		8
.nv.constant4:
        /*0000*/ 	.dword	vprintf
	.align		8
        /*0008*/ 	.dword	$str


//--------------------- .text._Z12cudaSayHellov   --------------------------
	.section	.text._Z12cudaSayHellov,"ax",@progbits
	.align	128
        .global         _Z12cudaSayHellov
        .type           _Z12cudaSayHellov,@function
        .size           _Z12cudaSayHellov,(.L_x_2 - _Z12cudaSayHellov)
        .other          _Z12cudaSayHellov,@"STO_CUDA_ENTRY STV_DEFAULT"
_Z12cudaSayHellov:
.text._Z12cudaSayHellov:
[----:B------:R-:W0:Y:S01]  /*0000*/  LDC R1, c[0x0][0x37c] ;  /* 0x0000df00ff017b82 */ /* 0x000e220000000800 */
[----:B------:R-:W1:Y:S01]  /*0010*/  S2R R8, SR_CTAID.X ;  /* 0x0000000000087919 */ /* 0x000e620000002500 */
[----:B------:R-:W2:Y:S01]  /*0020*/  LDCU UR5, c[0x0][0x2fc] ;  /* 0x00005f80ff0577ac */ /* 0x000ea20008000800 */
[----:B------:R-:W-:Y:S01]  /*0030*/  MOV R2, 0x0 ;  /* 0x0000000000027802 */ /* 0x000fe20000000f00 */
[----:B0-----:R-:W-:Y:S01]  /*0040*/  VIADD R1, R1, 0xfffffff0 ;  /* 0xfffffff001017836 */ /* 0x001fe20000000000 */
[----:B------:R-:W1:Y:S01]  /*0050*/  S2R R9, SR_TID.X ;  /* 0x0000000000097919 */ /* 0x000e620000002100 */
[----:B------:R-:W1:Y:S03]  /*0060*/  LDCU UR6, c[0x0][0x360] ;  /* 0x00006c00ff0677ac */ /* 0x000e660008000800 */
[----:B------:R-:W0:Y:S01]  /*0070*/  LDC.64 R2, c[0x4][R2] ;  /* 0x0100000002027b82 */ /* 0x000e220000000a00 */
[----:B------:R-:W3:Y:S02]  /*0080*/  LDCU UR4, c[0x0][0x2f8] ;  /* 0x00005f00ff0477ac */ /* 0x000ee40008000800 */
[----:B---3--:R-:W-:-:S05]  /*0090*/  IADD3 R6, P0, PT, R1, UR4, RZ ;  /* 0x0000000401067c10 */ /* 0x008fca000ff1e0ff */
[----:B--2---:R-:W-:Y:S02]  /*00a0*/  IMAD.X R7, RZ, RZ, UR5, P0 ;  /* 0x00000005ff077e24 */ /* 0x004fe400080e06ff */
[----:B-1----:R-:W-:Y:S01]  /*00b0*/  IMAD R0, R8, UR6, R9 ;  /* 0x0000000608007c24 */ /* 0x002fe2000f8e0209 */
[----:B------:R1:W-:Y:S01]  /*00c0*/  STL.64 [R1], R8 ;  /* 0x0000000801007387 */ /* 0x0003e20000100a00 */
[----:B------:R-:W2:Y:S03]  /*00d0*/  LDCU.64 UR6, c[0x4][0x8] ;  /* 0x01000100ff0677ac */ /* 0x000ea60008000a00 */
[----:B------:R1:W-:Y:S01]  /*00e0*/  STL [R1+0x8], R0 ;  /* 0x0000080001007387 */ /* 0x0003e20000100800 */
[----:B--2---:R-:W-:Y:S01]  /*00f0*/  IMAD.U32 R4, RZ, RZ, UR6 ;  /* 0x00000006ff047e24 */ /* 0x004fe2000f8e00ff */
[----:B01----:R-:W-:-:S07]  /*0100*/  MOV R5, UR7 ;  /* 0x0000000700057c02 */ /* 0x003fce0008000f00 */
[----:B------:R-:W-:-:S07]  /*0110*/  LEPC R20, `(.L_x_0) ;  /* 0x000000001014794e */ /* 0x000fce0000000000 */
[----:B------:R-:W-:Y:S05]  /*0120*/  CALL.ABS.NOINC R2 ;  /* 0x0000000002007343 */ /* 0x000fea0003c00000 */
.L_x_0:
[----:B------:R-:W-:Y:S05]  /*0130*/  EXIT ;  /* 0x000000000000794d */ /* 0x000fea0003800000 */
.L_x_1:
[----:B------:R-:W-:-:S00]  /*0140*/  BRA `(.L_x_1) ;  /* 0xfffffffc00fc7947 */ /* 0x000fc0000383ffff */
[----:B------:R-:W-:-:S00]  /*0150*/  NOP ;  /* 0x0000000000007918 */ /* 0x000fc00000000000 */
        /* <DEDUP_REMOVED lines=10> */
.L_x_2:


//--------------------- .nv.global.init           --------------------------
	.section	.nv.global.init,"aw",@progbits
.nv.global.init:
	.type		$str,@object
	.size		$str,(.L_0 - $str)
$str:
        /*0000*/ 	.byte	0x48, 0x65, 0x6c, 0x6c, 0x6f, 0x20, 0x57, 0x6f, 0x72, 0x6c, 0x64, 0x20, 0x21, 0x2c, 0x20, 0x62
        /*0010*/ 	.byte	0x79, 0x20, 0x43, 0x55, 0x44, 0x41, 0x20, 0x2d, 0x20, 0x62, 0x49, 0x44, 0x20, 0x3d, 0x20, 0x25
        /*0020*/ 	.byte	0x64, 0x2c, 0x20, 0x20, 0x74, 0x49, 0x44, 0x20, 0x3d, 0x20, 0x25, 0x64, 0x2c, 0x20, 0x67, 0x74
        /*0030*/ 	.byte	0x49, 0x44, 0x20, 0x3d, 0x20, 0x25, 0x64, 0x0a, 0x00
.L_0:


//--------------------- .nv.shared.reserved.0     --------------------------
	.section	.nv.shared.reserved.0,"aw",@nobits
	.weak		__nv_reservedSMEM_offset_0_alias
	.size		__nv_reservedSMEM_offset_0_alias, 0, 64
	.other		__nv_reservedSMEM_offset_0_alias,@"STO_CUDA_RESERVED_SHARED STV_DEFAULT"
__nv_reservedSMEM_offset_0_alias:
	.zero		0
	.zero		64


//--------------------- .nv.constant0._Z12cudaSayHellov --------------------------
	.section	.nv.constant0._Z12cudaSayHellov,"a",@progbits
	.sectionflags	@""
	.align	4
.nv.constant0._Z12cudaSayHellov:
	.zero		896


//--------------------- SYMBOLS --------------------------

	.type		.nv.reservedSmem.offset0,@object
	.size		.nv.reservedSmem.offset0,0x4
	.type		vprintf,@function
